	.headerflags	@"EF_CUDA_TEXMODE_UNIFIED EF_CUDA_64BIT_ADDRESS EF_CUDA_ACCELERATORS EF_CUDA_SM90 EF_CUDA_VIRTUAL_SM(EF_CUDA_SM90)"
	.elftype	@"ET_EXEC"


//--------------------- .nv.info                  --------------------------
	.section	.nv.info,"",@"SHT_CUDA_INFO"
	.align	4


	//----- nvinfo : EIATTR_REGCOUNT
	.align		4
        /*0000*/ 	.byte	0x04, 0x2f
        /*0002*/ 	.short	(.L_3 - .L_2)
	.align		4
.L_2:
        /*0004*/ 	.word	index@(triton_poi_fused__native_batch_norm_legit_no_training_relu_30)
        /*0008*/ 	.word	0x00000013


	//----- nvinfo : EIATTR_MIN_STACK_SIZE
	.align		4
.L_3:
        /*000c*/ 	.byte	0x04, 0x12
        /*000e*/ 	.short	(.L_5 - .L_4)
	.align		4
.L_4:
        /*0010*/ 	.word	index@(triton_poi_fused__native_batch_norm_legit_no_training_relu_30)
        /*0014*/ 	.word	0x00000000


	//----- nvinfo : EIATTR_FRAME_SIZE
	.align		4
.L_5:
        /*0018*/ 	.byte	0x04, 0x11
        /*001a*/ 	.short	(.L_7 - .L_6)
	.align		4
.L_6:
        /*001c*/ 	.word	index@(triton_poi_fused__native_batch_norm_legit_no_training_relu_30)
        /*0020*/ 	.word	0x00000000


	//----- nvinfo : EIATTR_MIN_STACK_SIZE
	.align		4
.L_7:
        /*0024*/ 	.byte	0x04, 0x12
        /*0026*/ 	.short	(.L_9 - .L_8)
	.align		4
.L_8:
        /*0028*/ 	.word	index@(triton_poi_fused__native_batch_norm_legit_no_training_relu_30)
        /*002c*/ 	.word	0x00000000
.L_9:


//--------------------- .nv.info.triton_poi_fused__native_batch_norm_legit_no_training_relu_30 --------------------------
	.section	.nv.info.triton_poi_fused__native_batch_norm_legit_no_training_relu_30,"",@"SHT_CUDA_INFO"
	.sectionflags	@""
	.align	4


	//----- nvinfo : EIATTR_CUDA_API_VERSION
	.align		4
        /*0000*/ 	.byte	0x04, 0x37
        /*0002*/ 	.short	(.L_11 - .L_10)
.L_10:
        /*0004*/ 	.word	0x0000007c


	//----- nvinfo : EIATTR_KPARAM_INFO
	.align		4
.L_11:
        /*0008*/ 	.byte	0x04, 0x17
        /*000a*/ 	.short	(.L_13 - .L_12)
.L_12:
        /*000c*/ 	.word	0x00000000
        /*0010*/ 	.short	0x0007
        /*0012*/ 	.short	0x0038
        /*0014*/ 	.byte	0x00, 0xf0, 0x11, 0x00


	//----- nvinfo : EIATTR_KPARAM_INFO
	.align		4
.L_13:
        /*0018*/ 	.byte	0x04, 0x17
        /*001a*/ 	.short	(.L_15 - .L_14)
.L_14:
        /*001c*/ 	.word	0x00000000
        /*0020*/ 	.short	0x0006
        /*0022*/ 	.short	0x0030
        /*0024*/ 	.byte	0x00, 0xf4, 0x21, 0x00


	//----- nvinfo : EIATTR_KPARAM_INFO
	.align		4
.L_15:
        /*0028*/ 	.byte	0x04, 0x17
        /*002a*/ 	.short	(.L_17 - .L_16)
.L_16:
        /*002c*/ 	.word	0x00000000
        /*0030*/ 	.short	0x0005
        /*0032*/ 	.short	0x0028
        /*0034*/ 	.byte	0x00, 0xf4, 0x21, 0x00


	//----- nvinfo : EIATTR_KPARAM_INFO
	.align		4
.L_17:
        /*0038*/ 	.byte	0x04, 0x17
        /*003a*/ 	.short	(.L_19 - .L_18)
.L_18:
        /*003c*/ 	.word	0x00000000
        /*0040*/ 	.short	0x0004
        /*0042*/ 	.short	0x0020
        /*0044*/ 	.byte	0x00, 0xf4, 0x21, 0x00


	//----- nvinfo : EIATTR_KPARAM_INFO
	.align		4
.L_19:
        /*0048*/ 	.byte	0x04, 0x17
        /*004a*/ 	.short	(.L_21 - .L_20)
.L_20:
        /*004c*/ 	.word	0x00000000
        /*0050*/ 	.short	0x0003
        /*0052*/ 	.short	0x0018
        /*0054*/ 	.byte	0x00, 0xf4, 0x21, 0x00


	//----- nvinfo : EIATTR_KPARAM_INFO
	.align		4
.L_21:
        /*0058*/ 	.byte	0x04, 0x17
        /*005a*/ 	.short	(.L_23 - .L_22)
.L_22:
        /*005c*/ 	.word	0x00000000
        /*0060*/ 	.short	0x0002
        /*0062*/ 	.short	0x0010
        /*0064*/ 	.byte	0x00, 0xf4, 0x21, 0x00


	//----- nvinfo : EIATTR_KPARAM_INFO
	.align		4
.L_23:
        /*0068*/ 	.byte	0x04, 0x17
        /*006a*/ 	.short	(.L_25 - .L_24)
.L_24:
        /*006c*/ 	.word	0x00000000
        /*0070*/ 	.short	0x0001
        /*0072*/ 	.short	0x0008
        /*0074*/ 	.byte	0x00, 0xf4, 0x21, 0x00


	//----- nvinfo : EIATTR_KPARAM_INFO
	.align		4
.L_25:
        /*0078*/ 	.byte	0x04, 0x17
        /*007a*/ 	.short	(.L_27 - .L_26)
.L_26:
        /*007c*/ 	.word	0x00000000
        /*0080*/ 	.short	0x0000
        /*0082*/ 	.short	0x0000
        /*0084*/ 	.byte	0x00, 0xf4, 0x21, 0x00


	//----- nvinfo : EIATTR_SPARSE_MMA_MASK
	.align		4
.L_27:
        /*0088*/ 	.byte	0x03, 0x50
        /*008a*/ 	.short	0x0000


	//----- nvinfo : EIATTR_MAXREG_COUNT
	.align		4
        /*008c*/ 	.byte	0x03, 0x1b
        /*008e*/ 	.short	0x00ff


	//----- nvinfo : EIATTR_EXIT_INSTR_OFFSETS
	.align		4
        /*0090*/ 	.byte	0x04, 0x1c
        /*0092*/ 	.short	(.L_29 - .L_28)


	//   ....[0]....
.L_28:
        /*0094*/ 	.word	0x00000320


	//   ....[1]....
        /*0098*/ 	.word	0x00000340


	//----- nvinfo : EIATTR_REQNTID
	.align		4
.L_29:
        /*009c*/ 	.byte	0x04, 0x10
        /*009e*/ 	.short	(.L_31 - .L_30)
.L_30:
        /*00a0*/ 	.word	0x00000080
        /*00a4*/ 	.word	0x00000001
        /*00a8*/ 	.word	0x00000001


	//----- nvinfo : EIATTR_CBANK_PARAM_SIZE
	.align		4
.L_31:
        /*00ac*/ 	.byte	0x03, 0x19
        /*00ae*/ 	.short	0x003c


	//----- nvinfo : EIATTR_PARAM_CBANK
	.align		4
        /*00b0*/ 	.byte	0x04, 0x0a
        /*00b2*/ 	.short	(.L_33 - .L_32)
	.align		4
.L_32:
        /*00b4*/ 	.word	index@(.nv.constant0.triton_poi_fused__native_batch_norm_legit_no_training_relu_30)
        /*00b8*/ 	.short	0x0210
        /*00ba*/ 	.short	0x003c


	//----- nvinfo : EIATTR_SW_WAR
	.align		4
.L_33:
        /*00bc*/ 	.byte	0x04, 0x36
        /*00be*/ 	.short	(.L_35 - .L_34)
.L_34:
        /*00c0*/ 	.word	0x00000008
.L_35:


//--------------------- .nv.callgraph             --------------------------
	.section	.nv.callgraph,"",@"SHT_CUDA_CALLGRAPH"
	.align	4
	.sectionentsize	8
	.align		4
        /*0000*/ 	.word	0x00000000
	.align		4
        /*0004*/ 	.word	0xffffffff
	.align		4
        /*0008*/ 	.word	0x00000000
	.align		4
        /*000c*/ 	.word	0xfffffffe
	.align		4
        /*0010*/ 	.word	0x00000000
	.align		4
        /*0014*/ 	.word	0xfffffffd
	.align		4
        /*0018*/ 	.word	0x00000000
	.align		4
        /*001c*/ 	.word	0xfffffffc


//--------------------- .nv.constant4             --------------------------
	.section	.nv.constant4,"a",@progbits
	.align	8
	.align		8
.nv.constant4:
        /*0000*/ 	.dword	_$_str
	.align		8
        /*0008*/ 	.dword	_$_str_$_2


//--------------------- .text.triton_poi_fused__native_batch_norm_legit_no_training_relu_30 --------------------------
	.section	.text.triton_poi_fused__native_batch_norm_legit_no_training_relu_30,"ax",@progbits
	.align	128
        .global         triton_poi_fused__native_batch_norm_legit_no_training_relu_30
        .type           triton_poi_fused__native_batch_norm_legit_no_training_relu_30,@function
        .size           triton_poi_fused__native_batch_norm_legit_no_training_relu_30,(.L_x_1 - triton_poi_fused__native_batch_norm_legit_no_training_relu_30)
        .other          triton_poi_fused__native_batch_norm_legit_no_training_relu_30,@"STO_CUDA_ENTRY STV_DEFAULT"
triton_poi_fused__native_batch_norm_legit_no_training_relu_30:
.text.triton_poi_fused__native_batch_norm_legit_no_training_relu_30:
[----:B------:R-:W0:Y:S01]  /*0000*/  LDC R1, c[0x0][0x28] ;  /* 0x00000a00ff017b82 */ /* 0x000e220000000800 */
[----:B------:R-:W1:Y:S07]  /*0010*/  S2R R0, SR_TID.X ;  /* 0x0000000000007919 */ /* 0x000e6e0000002100 */
[----:B------:R-:W2:Y:S01]  /*0020*/  LDC.64 R8, c[0x0][0x220] ;  /* 0x00008800ff087b82 */ /* 0x000ea20000000a00 */
[----:B------:R-:W-:Y:S01]  /*0030*/  HFMA2.MMA R14, -RZ, RZ, 0, 0 ;  /* 0x00000000ff0e7435 */ /* 0x000fe200000001ff */
[----:B------:R-:W-:Y:S01]  /*0040*/  ULDC.64 UR4, c[0x0][0x208] ;  /* 0x0000820000047ab9 */ /* 0x000fe20000000a00 */
[----:B------:R-:W3:Y:S05]  /*0050*/  S2R R3, SR_CTAID.X ;  /* 0x0000000000037919 */ /* 0x000eea0000002500 */
[----:B------:R-:W4:Y:S08]  /*0060*/  LDC.64 R4, c[0x0][0x210] ;  /* 0x00008400ff047b82 */ /* 0x000f300000000a00 */
[----:B------:R-:W5:Y:S08]  /*0070*/  LDC.64 R6, c[0x0][0x218] ;  /* 0x00008600ff067b82 */ /* 0x000f700000000a00 */
[----:B------:R-:W5:Y:S01]  /*0080*/  LDC.64 R10, c[0x0][0x228] ;  /* 0x00008a00ff0a7b82 */ /* 0x000f620000000a00 */
[----:B-1----:R-:W-:-:S07]  /*0090*/  LOP3.LUT R0, R0, 0x7f, RZ, 0xc0, !PT ;  /* 0x0000007f00007812 */ /* 0x002fce00078ec0ff */
[----:B------:R-:W1:Y:S01]  /*00a0*/  LDC.64 R12, c[0x0][0x230] ;  /* 0x00008c00ff0c7b82 */ /* 0x000e620000000a00 */
[----:B---3--:R-:W-:-:S04]  /*00b0*/  LEA R0, R3, R0, 0x7 ;  /* 0x0000000003007211 */ /* 0x008fc800078e38ff */
[C---:B------:R-:W-:Y:S01]  /*00c0*/  ISETP.GE.AND P0, PT, R0.reuse, 0x2c00, PT ;  /* 0x00002c000000780c */ /* 0x040fe20003f06270 */
[----:B------:R-:W-:-:S05]  /*00d0*/  IMAD.HI R2, R0, 0x2e8ba2e9, RZ ;  /* 0x2e8ba2e900027827 */ /* 0x000fca00078e02ff */
[----:B------:R-:W-:-:S04]  /*00e0*/  SHF.R.U32.HI R3, RZ, 0x1f, R2 ;  /* 0x0000001fff037819 */ /* 0x000fc80000011602 */
[----:B------:R-:W-:-:S05]  /*00f0*/  LEA.HI.SX32 R3, R2, R3, 0x1d ;  /* 0x0000000302037211 */ /* 0x000fca00078feaff */
[----:B------:R-:W-:-:S04]  /*0100*/  IMAD R15, R3, -0x2c, R0 ;  /* 0xffffffd4030f7824 */ /* 0x000fc800078e0200 */
[----:B--2---:R-:W-:-:S05]  /*0110*/  IMAD.WIDE R8, R15, 0x4, R8 ;  /* 0x000000040f087825 */ /* 0x004fca00078e0208 */
[----:B------:R2:W3:Y:S01]  /*0120*/  @!P0 LDG.E.EL R14, desc[UR4][R8.64] ;  /* 0x00000004080e8981 */ /* 0x0004e2000c2e1900 */
[----:B------:R-:W-:Y:S01]  /*0130*/  CS2R R2, SRZ ;  /* 0x0000000000027805 */ /* 0x000fe2000001ff00 */
[----:B----4-:R-:W-:-:S04]  /*0140*/  IMAD.WIDE R4, R0, 0x4, R4 ;  /* 0x0000000400047825 */ /* 0x010fc800078e0204 */
[C---:B-----5:R-:W-:Y:S01]  /*0150*/  IMAD.WIDE R6, R15.reuse, 0x4, R6 ;  /* 0x000000040f067825 */ /* 0x060fe200078e0206 */
[----:B------:R4:W5:Y:S03]  /*0160*/  @!P0 LDG.E R3, desc[UR4][R4.64] ;  /* 0x0000000404038981 */ /* 0x000966000c1e1900 */
[C---:B0-2---:R-:W-:Y:S01]  /*0170*/  IMAD.WIDE R8, R15.reuse, 0x4, R10 ;  /* 0x000000040f087825 */ /* 0x045fe200078e020a */
[----:B------:R0:W5:Y:S03]  /*0180*/  @!P0 LDG.E.EL R2, desc[UR4][R6.64] ;  /* 0x0000000406028981 */ /* 0x000166000c2e1900 */
[----:B-1----:R-:W-:Y:S01]  /*0190*/  IMAD.WIDE R10, R15, 0x4, R12 ;  /* 0x000000040f0a7825 */ /* 0x002fe200078e020c */
[----:B------:R-:W-:Y:S02]  /*01a0*/  CS2R R12, SRZ ;  /* 0x00000000000c7805 */ /* 0x000fe4000001ff00 */
[----:B------:R-:W-:Y:S01]  /*01b0*/  MOV R16, 0x3e800000 ;  /* 0x3e80000000107802 */ /* 0x000fe20000000f00 */
[----:B----4-:R-:W1:Y:S03]  /*01c0*/  LDC.64 R4, c[0x0][0x240] ;  /* 0x00009000ff047b82 */ /* 0x010e660000000a00 */
[----:B------:R2:W4:Y:S04]  /*01d0*/  @!P0 LDG.E.EL R12, desc[UR4][R8.64] ;  /* 0x00000004080c8981 */ /* 0x000528000c2e1900 */
[----:B------:R-:W4:Y:S01]  /*01e0*/  @!P0 LDG.E.EL R13, desc[UR4][R10.64] ;  /* 0x000000040a0d8981 */ /* 0x000f22000c2e1900 */
[----:B0-----:R-:W0:Y:S01]  /*01f0*/  LDC.64 R6, c[0x0][0x238] ;  /* 0x00008e00ff067b82 */ /* 0x001e220000000a00 */
[----:B-1----:R-:W-:-:S04]  /*0200*/  IMAD.WIDE R4, R0, 0x4, R4 ;  /* 0x0000000400047825 */ /* 0x002fc800078e0204 */
[----:B---3--:R-:W-:-:S04]  /*0210*/  FADD R14, R14, 0.0010000000474974513054 ;  /* 0x3a83126f0e0e7421 */ /* 0x008fc80000000000 */
[----:B------:R-:W1:Y:S01]  /*0220*/  MUFU.SQRT R15, R14 ;  /* 0x0000000e000f7308 */ /* 0x000e620000002000 */
[----:B-----5:R-:W-:Y:S01]  /*0230*/  FADD R2, -R2, R3 ;  /* 0x0000000302027221 */ /* 0x020fe20000000100 */
[C---:B-1----:R-:W-:Y:S02]  /*0240*/  FSETP.GT.AND P1, PT, R15.reuse, 8.50705917302346158658e+37, PT ;  /* 0x7e8000000f00780b */ /* 0x042fe40003f24000 */
[----:B------:R-:W-:Y:S02]  /*0250*/  FSETP.GEU.AND P2, PT, R15, 1.175494350822287508e-38, PT ;  /* 0x008000000f00780b */ /* 0x000fe40003f4e000 */
[----:B--2---:R-:W-:-:S09]  /*0260*/  FSEL R8, R16, 1, P1 ;  /* 0x3f80000010087808 */ /* 0x004fd20000800000 */
[----:B------:R-:W-:Y:S02]  /*0270*/  @P1 FMUL R15, R15, 0.25 ;  /* 0x3e8000000f0f1820 */ /* 0x000fe40000400000 */
[----:B------:R-:W-:Y:S02]  /*0280*/  @!P2 FMUL R8, R8, 16777216 ;  /* 0x4b8000000808a820 */ /* 0x000fe40000400000 */
[----:B------:R-:W-:-:S06]  /*0290*/  @!P2 FMUL R15, R15, 16777216 ;  /* 0x4b8000000f0fa820 */ /* 0x000fcc0000400000 */
[----:B------:R-:W1:Y:S02]  /*02a0*/  MUFU.RCP R15, R15 ;  /* 0x0000000f000f7308 */ /* 0x000e640000001000 */
[----:B-1----:R-:W-:-:S04]  /*02b0*/  FMUL R3, R15, R8 ;  /* 0x000000080f037220 */ /* 0x002fc80000400000 */
[----:B------:R-:W-:-:S04]  /*02c0*/  FMUL R2, R2, R3 ;  /* 0x0000000302027220 */ /* 0x000fc80000400000 */
[----:B----4-:R-:W-:Y:S01]  /*02d0*/  FFMA R13, R2, R12, R13 ;  /* 0x0000000c020d7223 */ /* 0x010fe2000000000d */
[----:B0-----:R-:W-:-:S04]  /*02e0*/  IMAD.WIDE R2, R0, 0x4, R6 ;  /* 0x0000000400027825 */ /* 0x001fc800078e0206 */
[C---:B------:R-:W-:Y:S01]  /*02f0*/  FSETP.GEU.AND P1, PT, R13.reuse, RZ, PT ;  /* 0x000000ff0d00720b */ /* 0x040fe20003f2e000 */
[----:B------:R0:W-:Y:S03]  /*0300*/  @!P0 STG.E desc[UR4][R2.64], R13 ;  /* 0x0000000d02008986 */ /* 0x0001e6000c101904 */
[----:B------:R-:W-:Y:S01]  /*0310*/  FSEL R7, R13, RZ, P1 ;  /* 0x000000ff0d077208 */ /* 0x000fe20000800000 */
[----:B0-----:R-:W-:Y:S08]  /*0320*/  @P0 EXIT ;  /* 0x000000000000094d */ /* 0x001ff00003800000 */
[----:B------:R-:W-:Y:S01]  /*0330*/  STG.E desc[UR4][R4.64], R7 ;  /* 0x0000000704007986 */ /* 0x000fe2000c101904 */
[----:B------:R-:W-:Y:S05]  /*0340*/  EXIT ;  /* 0x000000000000794d */ /* 0x000fea0003800000 */
.L_x_0:
[----:B------:R-:W-:-:S00]  /*0350*/  BRA `(.L_x_0) ;  /* 0xfffffffc00fc7947 */ /* 0x000fc0000383ffff */
[----:B------:R-:W-:-:S00]  /*0360*/  NOP ;  /* 0x0000000000007918 */ /* 0x000fc00000000000 */
        /* <DEDUP_REMOVED lines=9> */
.L_x_1:


//--------------------- .nv.global.init           --------------------------
	.section	.nv.global.init,"aw",@progbits
.nv.global.init:
	.type		_$_str,@object
	.size		_$_str,(_$_str_$_2 - _$_str)
_$_str:
        /*0000*/ 	.byte	0x5f, 0x5f, 0x43, 0x55, 0x44, 0x41, 0x5f, 0x46, 0x54, 0x5a, 0x00
	.type		_$_str_$_2,@object
	.size		_$_str_$_2,(.L_1 - _$_str_$_2)
_$_str_$_2:
        /*000b*/ 	.byte	0x5f, 0x5f, 0x43, 0x55, 0x44, 0x41, 0x5f, 0x50, 0x52, 0x45, 0x43, 0x5f, 0x53, 0x51, 0x52, 0x54
        /*001b*/ 	.byte	0x00
.L_1:


//--------------------- .nv.constant0.triton_poi_fused__native_batch_norm_legit_no_training_relu_30 --------------------------
	.section	.nv.constant0.triton_poi_fused__native_batch_norm_legit_no_training_relu_30,"a",@progbits
	.sectionflags	@""
	.align	4
.nv.constant0.triton_poi_fused__native_batch_norm_legit_no_training_relu_30:
	.zero		588
